	.headerflags	@"EF_CUDA_TEXMODE_UNIFIED EF_CUDA_64BIT_ADDRESS EF_CUDA_ACCELERATORS EF_CUDA_SM90 EF_CUDA_VIRTUAL_SM(EF_CUDA_SM90)"
	.elftype	@"ET_EXEC"


//--------------------- .nv.info                  --------------------------
	.section	.nv.info,"",@"SHT_CUDA_INFO"
	.align	4


	//----- nvinfo : EIATTR_REGCOUNT
	.align		4
        /*0000*/ 	.byte	0x04, 0x2f
        /*0002*/ 	.short	(.L_3 - .L_2)
	.align		4
.L_2:
        /*0004*/ 	.word	index@(triton_poi_fused__native_batch_norm_legit_no_training_add_convolution_leaky_relu_21)
        /*0008*/ 	.word	0x00000022


	//----- nvinfo : EIATTR_MIN_STACK_SIZE
	.align		4
.L_3:
        /*000c*/ 	.byte	0x04, 0x12
        /*000e*/ 	.short	(.L_5 - .L_4)
	.align		4
.L_4:
        /*0010*/ 	.word	index@(triton_poi_fused__native_batch_norm_legit_no_training_add_convolution_leaky_relu_21)
        /*0014*/ 	.word	0x00000000


	//----- nvinfo : EIATTR_FRAME_SIZE
	.align		4
.L_5:
        /*0018*/ 	.byte	0x04, 0x11
        /*001a*/ 	.short	(.L_7 - .L_6)
	.align		4
.L_6:
        /*001c*/ 	.word	index@(triton_poi_fused__native_batch_norm_legit_no_training_add_convolution_leaky_relu_21)
        /*0020*/ 	.word	0x00000000


	//----- nvinfo : EIATTR_MIN_STACK_SIZE
	.align		4
.L_7:
        /*0024*/ 	.byte	0x04, 0x12
        /*0026*/ 	.short	(.L_9 - .L_8)
	.align		4
.L_8:
        /*0028*/ 	.word	index@(triton_poi_fused__native_batch_norm_legit_no_training_add_convolution_leaky_relu_21)
        /*002c*/ 	.word	0x00000000
.L_9:


//--------------------- .nv.info.triton_poi_fused__native_batch_norm_legit_no_training_add_convolution_leaky_relu_21 --------------------------
	.section	.nv.info.triton_poi_fused__native_batch_norm_legit_no_training_add_convolution_leaky_relu_21,"",@"SHT_CUDA_INFO"
	.sectionflags	@""
	.align	4


	//----- nvinfo : EIATTR_CUDA_API_VERSION
	.align		4
        /*0000*/ 	.byte	0x04, 0x37
        /*0002*/ 	.short	(.L_11 - .L_10)
.L_10:
        /*0004*/ 	.word	0x0000007c


	//----- nvinfo : EIATTR_KPARAM_INFO
	.align		4
.L_11:
        /*0008*/ 	.byte	0x04, 0x17
        /*000a*/ 	.short	(.L_13 - .L_12)
.L_12:
        /*000c*/ 	.word	0x00000000
        /*0010*/ 	.short	0x0008
        /*0012*/ 	.short	0x0040
        /*0014*/ 	.byte	0x00, 0xf0, 0x11, 0x00


	//----- nvinfo : EIATTR_KPARAM_INFO
	.align		4
.L_13:
        /*0018*/ 	.byte	0x04, 0x17
        /*001a*/ 	.short	(.L_15 - .L_14)
.L_14:
        /*001c*/ 	.word	0x00000000
        /*0020*/ 	.short	0x0007
        /*0022*/ 	.short	0x0038
        /*0024*/ 	.byte	0x00, 0xf4, 0x21, 0x00


	//----- nvinfo : EIATTR_KPARAM_INFO
	.align		4
.L_15:
        /*0028*/ 	.byte	0x04, 0x17
        /*002a*/ 	.short	(.L_17 - .L_16)
.L_16:
        /*002c*/ 	.word	0x00000000
        /*0030*/ 	.short	0x0006
        /*0032*/ 	.short	0x0030
        /*0034*/ 	.byte	0x00, 0xf4, 0x21, 0x00


	//----- nvinfo : EIATTR_KPARAM_INFO
	.align		4
.L_17:
        /*0038*/ 	.byte	0x04, 0x17
        /*003a*/ 	.short	(.L_19 - .L_18)
.L_18:
        /*003c*/ 	.word	0x00000000
        /*0040*/ 	.short	0x0005
        /*0042*/ 	.short	0x0028
        /*0044*/ 	.byte	0x00, 0xf4, 0x21, 0x00


	//----- nvinfo : EIATTR_KPARAM_INFO
	.align		4
.L_19:
        /*0048*/ 	.byte	0x04, 0x17
        /*004a*/ 	.short	(.L_21 - .L_20)
.L_20:
        /*004c*/ 	.word	0x00000000
        /*0050*/ 	.short	0x0004
        /*0052*/ 	.short	0x0020
        /*0054*/ 	.byte	0x00, 0xf4, 0x21, 0x00


	//----- nvinfo : EIATTR_KPARAM_INFO
	.align		4
.L_21:
        /*0058*/ 	.byte	0x04, 0x17
        /*005a*/ 	.short	(.L_23 - .L_22)
.L_22:
        /*005c*/ 	.word	0x00000000
        /*0060*/ 	.short	0x0003
        /*0062*/ 	.short	0x0018
        /*0064*/ 	.byte	0x00, 0xf4, 0x21, 0x00


	//----- nvinfo : EIATTR_KPARAM_INFO
	.align		4
.L_23:
        /*0068*/ 	.byte	0x04, 0x17
        /*006a*/ 	.short	(.L_25 - .L_24)
.L_24:
        /*006c*/ 	.word	0x00000000
        /*0070*/ 	.short	0x0002
        /*0072*/ 	.short	0x0010
        /*0074*/ 	.byte	0x00, 0xf4, 0x21, 0x00


	//----- nvinfo : EIATTR_KPARAM_INFO
	.align		4
.L_25:
        /*0078*/ 	.byte	0x04, 0x17
        /*007a*/ 	.short	(.L_27 - .L_26)
.L_26:
        /*007c*/ 	.word	0x00000000
        /*0080*/ 	.short	0x0001
        /*0082*/ 	.short	0x0008
        /*0084*/ 	.byte	0x00, 0xf4, 0x21, 0x00


	//----- nvinfo : EIATTR_KPARAM_INFO
	.align		4
.L_27:
        /*0088*/ 	.byte	0x04, 0x17
        /*008a*/ 	.short	(.L_29 - .L_28)
.L_28:
        /*008c*/ 	.word	0x00000000
        /*0090*/ 	.short	0x0000
        /*0092*/ 	.short	0x0000
        /*0094*/ 	.byte	0x00, 0xf4, 0x21, 0x00


	//----- nvinfo : EIATTR_SPARSE_MMA_MASK
	.align		4
.L_29:
        /*0098*/ 	.byte	0x03, 0x50
        /*009a*/ 	.short	0x0000


	//----- nvinfo : EIATTR_MAXREG_COUNT
	.align		4
        /*009c*/ 	.byte	0x03, 0x1b
        /*009e*/ 	.short	0x00ff


	//----- nvinfo : EIATTR_EXIT_INSTR_OFFSETS
	.align		4
        /*00a0*/ 	.byte	0x04, 0x1c
        /*00a2*/ 	.short	(.L_31 - .L_30)


	//   ....[0]....
.L_30:
        /*00a4*/ 	.word	0x000008a0


	//----- nvinfo : EIATTR_REQNTID
	.align		4
.L_31:
        /*00a8*/ 	.byte	0x04, 0x10
        /*00aa*/ 	.short	(.L_33 - .L_32)
.L_32:
        /*00ac*/ 	.word	0x00000080
        /*00b0*/ 	.word	0x00000001
        /*00b4*/ 	.word	0x00000001


	//----- nvinfo : EIATTR_CBANK_PARAM_SIZE
	.align		4
.L_33:
        /*00b8*/ 	.byte	0x03, 0x19
        /*00ba*/ 	.short	0x0044


	//----- nvinfo : EIATTR_PARAM_CBANK
	.align		4
        /*00bc*/ 	.byte	0x04, 0x0a
        /*00be*/ 	.short	(.L_35 - .L_34)
	.align		4
.L_34:
        /*00c0*/ 	.word	index@(.nv.constant0.triton_poi_fused__native_batch_norm_legit_no_training_add_convolution_leaky_relu_21)
        /*00c4*/ 	.short	0x0210
        /*00c6*/ 	.short	0x0044


	//----- nvinfo : EIATTR_SW_WAR
	.align		4
.L_35:
        /*00c8*/ 	.byte	0x04, 0x36
        /*00ca*/ 	.short	(.L_37 - .L_36)
.L_36:
        /*00cc*/ 	.word	0x00000008
.L_37:


//--------------------- .nv.callgraph             --------------------------
	.section	.nv.callgraph,"",@"SHT_CUDA_CALLGRAPH"
	.align	4
	.sectionentsize	8
	.align		4
        /*0000*/ 	.word	0x00000000
	.align		4
        /*0004*/ 	.word	0xffffffff
	.align		4
        /*0008*/ 	.word	0x00000000
	.align		4
        /*000c*/ 	.word	0xfffffffe
	.align		4
        /*0010*/ 	.word	0x00000000
	.align		4
        /*0014*/ 	.word	0xfffffffd
	.align		4
        /*0018*/ 	.word	0x00000000
	.align		4
        /*001c*/ 	.word	0xfffffffc


//--------------------- .nv.constant4             --------------------------
	.section	.nv.constant4,"a",@progbits
	.align	8
	.align		8
.nv.constant4:
        /*0000*/ 	.dword	_$_str
	.align		8
        /*0008*/ 	.dword	_$_str_$_2


//--------------------- .text.triton_poi_fused__native_batch_norm_legit_no_training_add_convolution_leaky_relu_21 --------------------------
	.section	.text.triton_poi_fused__native_batch_norm_legit_no_training_add_convolution_leaky_relu_21,"ax",@progbits
	.align	128
        .global         triton_poi_fused__native_batch_norm_legit_no_training_add_convolution_leaky_relu_21
        .type           triton_poi_fused__native_batch_norm_legit_no_training_add_convolution_leaky_relu_21,@function
        .size           triton_poi_fused__native_batch_norm_legit_no_training_add_convolution_leaky_relu_21,(.L_x_1 - triton_poi_fused__native_batch_norm_legit_no_training_add_convolution_leaky_relu_21)
        .other          triton_poi_fused__native_batch_norm_legit_no_training_add_convolution_leaky_relu_21,@"STO_CUDA_ENTRY STV_DEFAULT"
triton_poi_fused__native_batch_norm_legit_no_training_add_convolution_leaky_relu_21:
.text.triton_poi_fused__native_batch_norm_legit_no_training_add_convolution_leaky_relu_21:
[----:B------:R-:W-:Y:S01]  /*0000*/  LDC R1, c[0x0][0x28] ;  /* 0x00000a00ff017b82 */ /* 0x000fe20000000800 */
[----:B------:R-:W1:Y:S07]  /*0010*/  S2R R0, SR_TID.X ;  /* 0x0000000000007919 */ /* 0x000e6e0000002100 */
[----:B------:R-:W2:Y:S01]  /*0020*/  LDC.64 R6, c[0x0][0x238] ;  /* 0x00008e00ff067b82 */ /* 0x000ea20000000a00 */
[----:B------:R-:W-:Y:S01]  /*0030*/  ULDC.64 UR4, c[0x0][0x208] ;  /* 0x0000820000047ab9 */ /* 0x000fe20000000a00 */
[----:B------:R-:W3:Y:S06]  /*0040*/  S2R R5, SR_CTAID.X ;  /* 0x0000000000057919 */ /* 0x000eec0000002500 */
[----:B------:R-:W4:Y:S08]  /*0050*/  LDC.64 R8, c[0x0][0x228] ;  /* 0x00008a00ff087b82 */ /* 0x000f300000000a00 */
[----:B------:R-:W5:Y:S08]  /*0060*/  LDC.64 R28, c[0x0][0x210] ;  /* 0x00008400ff1c7b82 */ /* 0x000f700000000a00 */
[----:B------:R-:W5:Y:S01]  /*0070*/  LDC.64 R20, c[0x0][0x220] ;  /* 0x00008800ff147b82 */ /* 0x000f620000000a00 */
[----:B-1----:R-:W-:-:S07]  /*0080*/  SHF.L.U32 R0, R0, 0x2, RZ ;  /* 0x0000000200007819 */ /* 0x002fce00000006ff */
[----:B------:R-:W1:Y:S01]  /*0090*/  LDC.64 R30, c[0x0][0x218] ;  /* 0x00008600ff1e7b82 */ /* 0x000e620000000a00 */
[----:B---3--:R-:W-:Y:S02]  /*00a0*/  SHF.R.S32.HI R3, RZ, 0x15, R5 ;  /* 0x00000015ff037819 */ /* 0x008fe40000011405 */
[----:B------:R-:W-:Y:S02]  /*00b0*/  LOP3.LUT R0, R0, 0x1fc, RZ, 0xc0, !PT ;  /* 0x000001fc00007812 */ /* 0x000fe400078ec0ff */
[----:B------:R-:W-:Y:S02]  /*00c0*/  SGXT R3, R3, 0x1 ;  /* 0x000000010303781a */ /* 0x000fe40000000200 */
[----:B------:R-:W-:-:S04]  /*00d0*/  LEA R0, R5, R0, 0xa ;  /* 0x0000000005007211 */ /* 0x000fc800078e50ff */
[----:B------:R-:W-:-:S04]  /*00e0*/  LEA.HI R3, R3, R0, RZ, 0x7 ;  /* 0x0000000003037211 */ /* 0x000fc800078f38ff */
[----:B------:R-:W-:-:S04]  /*00f0*/  LOP3.LUT R3, R3, 0xffffff80, RZ, 0xc0, !PT ;  /* 0xffffff8003037812 */ /* 0x000fc800078ec0ff */
[----:B------:R-:W-:-:S05]  /*0100*/  IADD3 R26, R0, -R3, RZ ;  /* 0x80000003001a7210 */ /* 0x000fca0007ffe0ff */
[----:B--2---:R-:W-:-:S06]  /*0110*/  IMAD.WIDE R6, R26, 0x4, R6 ;  /* 0x000000041a067825 */ /* 0x004fcc00078e0206 */
[----:B------:R-:W2:Y:S01]  /*0120*/  LDG.E.EL.128 R4, desc[UR4][R6.64] ;  /* 0x0000000406047981 */ /* 0x000ea2000c2e1d00 */
[----:B----4-:R-:W-:-:S04]  /*0130*/  IMAD.WIDE R12, R26, 0x4, R8 ;  /* 0x000000041a0c7825 */ /* 0x010fc800078e0208 */
[C---:B-----5:R-:W-:Y:S02]  /*0140*/  IMAD.WIDE R28, R0.reuse, 0x4, R28 ;  /* 0x00000004001c7825 */ /* 0x060fe400078e021c */
[----:B------:R-:W3:Y:S04]  /*0150*/  LDG.E.EL.128 R12, desc[UR4][R12.64] ;  /* 0x000000040c0c7981 */ /* 0x000ee8000c2e1d00 */
[----:B------:R-:W3:Y:S04]  /*0160*/  LDG.E.128 R16, desc[UR4][R28.64] ;  /* 0x000000041c107981 */ /* 0x000ee8000c1e1d00 */
[----:B------:R-:W4:Y:S01]  /*0170*/  LDG.E.128 R8, desc[UR4][R28.64+0x800] ;  /* 0x000800041c087981 */ /* 0x000f22000c1e1d00 */
[----:B0-----:R-:W-:-:S04]  /*0180*/  IMAD.WIDE R20, R0, 0x4, R20 ;  /* 0x0000000400147825 */ /* 0x001fc800078e0214 */
[----:B--2---:R-:W-:Y:S01]  /*0190*/  FADD R2, R4, 0.0010000000474974513054 ;  /* 0x3a83126f04027421 */ /* 0x004fe20000000000 */
[----:B------:R-:W-:Y:S01]  /*01a0*/  FADD R4, R7, 0.0010000000474974513054 ;  /* 0x3a83126f07047421 */ /* 0x000fe20000000000 */
[----:B------:R-:W-:Y:S01]  /*01b0*/  FADD R3, R6, 0.0010000000474974513054 ;  /* 0x3a83126f06037421 */ /* 0x000fe20000000000 */
[----:B------:R-:W-:Y:S01]  /*01c0*/  FADD R5, R5, 0.0010000000474974513054 ;  /* 0x3a83126f05057421 */ /* 0x000fe20000000000 */
[----:B------:R0:W2:Y:S08]  /*01d0*/  MUFU.SQRT R22, R2 ;  /* 0x0000000200167308 */ /* 0x0000b00000002000 */
[----:B------:R-:W5:Y:S01]  /*01e0*/  MUFU.SQRT R4, R4 ;  /* 0x0000000400047308 */ /* 0x000f620000002000 */
[----:B0-----:R-:W-:Y:S01]  /*01f0*/  HFMA2.MMA R2, -RZ, RZ, 1.625, 0 ;  /* 0x3e800000ff027435 */ /* 0x001fe200000001ff */
[----:B--2---:R-:W-:-:S06]  /*0200*/  FSETP.GT.AND P6, PT, R22, 8.50705917302346158658e+37, PT ;  /* 0x7e8000001600780b */ /* 0x004fcc0003fc4000 */
[----:B------:R-:W0:Y:S01]  /*0210*/  MUFU.SQRT R3, R3 ;  /* 0x0000000300037308 */ /* 0x000e220000002000 */
[----:B------:R-:W-:-:S07]  /*0220*/  FSETP.GEU.AND P5, PT, R22, 1.175494350822287508e-38, PT ;  /* 0x008000001600780b */ /* 0x000fce0003fae000 */
[----:B------:R-:W2:Y:S01]  /*0230*/  MUFU.SQRT R5, R5 ;  /* 0x0000000500057308 */ /* 0x000ea20000002000 */
[----:B-----5:R-:W-:Y:S02]  /*0240*/  FSETP.GT.AND P2, PT, R4, 8.50705917302346158658e+37, PT ;  /* 0x7e8000000400780b */ /* 0x020fe40003f44000 */
[----:B------:R-:W-:Y:S01]  /*0250*/  FSEL R25, R2, 1, P6 ;  /* 0x3f80000002197808 */ /* 0x000fe20003000000 */
[----:B------:R-:W-:Y:S01]  /*0260*/  @P6 FMUL R22, R22, 0.25 ;  /* 0x3e80000016166820 */ /* 0x000fe20000400000 */
[----:B------:R-:W-:Y:S02]  /*0270*/  FSETP.GEU.AND P6, PT, R4, 1.175494350822287508e-38, PT ;  /* 0x008000000400780b */ /* 0x000fe40003fce000 */
[C---:B0-----:R-:W-:Y:S02]  /*0280*/  FSETP.GT.AND P3, PT, R3.reuse, 8.50705917302346158658e+37, PT ;  /* 0x7e8000000300780b */ /* 0x041fe40003f64000 */
[----:B------:R-:W-:Y:S01]  /*0290*/  FSETP.GEU.AND P0, PT, R3, 1.175494350822287508e-38, PT ;  /* 0x008000000300780b */ /* 0x000fe20003f0e000 */
[----:B------:R-:W-:-:S04]  /*02a0*/  @!P5 FMUL R22, R22, 16777216 ;  /* 0x4b8000001616d820 */ /* 0x000fc80000400000 */
[----:B------:R-:W-:Y:S01]  /*02b0*/  @P2 FMUL R4, R4, 0.25 ;  /* 0x3e80000004042820 */ /* 0x000fe20000400000 */
[C---:B--2---:R-:W-:Y:S02]  /*02c0*/  FSETP.GT.AND P4, PT, R5.reuse, 8.50705917302346158658e+37, PT ;  /* 0x7e8000000500780b */ /* 0x044fe40003f84000 */
[----:B------:R-:W-:Y:S01]  /*02d0*/  FSETP.GEU.AND P1, PT, R5, 1.175494350822287508e-38, PT ;  /* 0x008000000500780b */ /* 0x000fe20003f2e000 */
[----:B------:R-:W-:Y:S01]  /*02e0*/  @!P6 FMUL R4, R4, 16777216 ;  /* 0x4b8000000404e820 */ /* 0x000fe20000400000 */
[----:B------:R-:W0:Y:S01]  /*02f0*/  MUFU.RCP R22, R22 ;  /* 0x0000001600167308 */ /* 0x000e220000001000 */
[----:B------:R-:W-:Y:S01]  /*0300*/  @P3 FMUL R3, R3, 0.25 ;  /* 0x3e80000003033820 */ /* 0x000fe20000400000 */
[----:B------:R-:W-:-:S06]  /*0310*/  FSEL R23, R2, 1, P2 ;  /* 0x3f80000002177808 */ /* 0x000fcc0001000000 */
[----:B------:R-:W2:Y:S01]  /*0320*/  MUFU.RCP R4, R4 ;  /* 0x0000000400047308 */ /* 0x000ea20000001000 */
[----:B------:R-:W-:Y:S01]  /*0330*/  @P4 FMUL R5, R5, 0.25 ;  /* 0x3e80000005054820 */ /* 0x000fe20000400000 */
[----:B------:R-:W-:-:S03]  /*0340*/  @!P0 FMUL R3, R3, 16777216 ;  /* 0x4b80000003038820 */ /* 0x000fc60000400000 */
[----:B------:R-:W-:Y:S01]  /*0350*/  @!P1 FMUL R5, R5, 16777216 ;  /* 0x4b80000005059820 */ /* 0x000fe20000400000 */
[----:B------:R-:W-:Y:S01]  /*0360*/  @!P6 FMUL R23, R23, 16777216 ;  /* 0x4b8000001717e820 */ /* 0x000fe20000400000 */
[----:B------:R-:W-:Y:S01]  /*0370*/  @!P5 FMUL R25, R25, 16777216 ;  /* 0x4b8000001919d820 */ /* 0x000fe20000400000 */
[----:B------:R-:W5:Y:S01]  /*0380*/  MUFU.RCP R3, R3 ;  /* 0x0000000300037308 */ /* 0x000f620000001000 */
[C---:B------:R-:W-:Y:S02]  /*0390*/  FSEL R7, R2.reuse, 1, P4 ;  /* 0x3f80000002077808 */ /* 0x040fe40002000000 */
[----:B------:R-:W-:-:S05]  /*03a0*/  FSEL R6, R2, 1, P3 ;  /* 0x3f80000002067808 */ /* 0x000fca0001800000 */
[----:B------:R-:W1:Y:S01]  /*03b0*/  MUFU.RCP R24, R5 ;  /* 0x0000000500187308 */ /* 0x000e620000001000 */
[----:B0-----:R-:W-:Y:S01]  /*03c0*/  FMUL R25, R22, R25 ;  /* 0x0000001916197220 */ /* 0x001fe20000400000 */
[----:B--2---:R-:W-:Y:S02]  /*03d0*/  FMUL R2, R4, R23 ;  /* 0x0000001704027220 */ /* 0x004fe40000400000 */
[----:B------:R-:W0:Y:S01]  /*03e0*/  LDC.64 R22, c[0x0][0x230] ;  /* 0x00008c00ff167b82 */ /* 0x000e220000000a00 */
[----:B------:R-:W-:Y:S01]  /*03f0*/  @!P1 FMUL R7, R7, 16777216 ;  /* 0x4b80000007079820 */ /* 0x000fe20000400000 */
[----:B------:R-:W-:-:S04]  /*0400*/  @!P0 FMUL R6, R6, 16777216 ;  /* 0x4b80000006068820 */ /* 0x000fc80000400000 */
[----:B-----5:R-:W-:Y:S01]  /*0410*/  FMUL R3, R3, R6 ;  /* 0x0000000603037220 */ /* 0x020fe20000400000 */
[----:B-1----:R-:W-:Y:S02]  /*0420*/  FMUL R24, R24, R7 ;  /* 0x0000000718187220 */ /* 0x002fe40000400000 */
[----:B------:R-:W2:Y:S01]  /*0430*/  LDG.E.128 R4, desc[UR4][R20.64+0x800] ;  /* 0x0008000414047981 */ /* 0x000ea2000c1e1d00 */
[----:B---3--:R-:W-:Y:S01]  /*0440*/  FADD R16, R16, R12 ;  /* 0x0000000c10107221 */ /* 0x008fe20000000000 */
[----:B------:R-:W-:Y:S01]  /*0450*/  FADD R17, R17, R13 ;  /* 0x0000000d11117221 */ /* 0x000fe20000000000 */
[----:B------:R-:W-:Y:S01]  /*0460*/  FADD R18, R18, R14 ;  /* 0x0000000e12127221 */ /* 0x000fe20000000000 */
[----:B------:R-:W-:Y:S01]  /*0470*/  FADD R19, R19, R15 ;  /* 0x0000000f13137221 */ /* 0x000fe20000000000 */
[----:B----4-:R-:W-:Y:S01]  /*0480*/  FADD R12, R8, R12 ;  /* 0x0000000c080c7221 */ /* 0x010fe20000000000 */
[----:B------:R-:W-:Y:S01]  /*0490*/  FADD R13, R9, R13 ;  /* 0x0000000d090d7221 */ /* 0x000fe20000000000 */
[----:B------:R-:W-:Y:S01]  /*04a0*/  FADD R14, R10, R14 ;  /* 0x0000000e0a0e7221 */ /* 0x000fe20000000000 */
[----:B------:R-:W-:-:S02]  /*04b0*/  FADD R15, R11, R15 ;  /* 0x0000000f0b0f7221 */ /* 0x000fc40000000000 */
[----:B------:R-:W3:Y:S01]  /*04c0*/  LDG.E.128 R8, desc[UR4][R20.64] ;  /* 0x0000000414087981 */ /* 0x000ee2000c1e1d00 */
[----:B0-----:R-:W-:-:S06]  /*04d0*/  IMAD.WIDE R22, R26, 0x4, R22 ;  /* 0x000000041a167825 */ /* 0x001fcc00078e0216 */
[----:B------:R-:W4:Y:S01]  /*04e0*/  LDG.E.EL.128 R20, desc[UR4][R22.64] ;  /* 0x0000000416147981 */ /* 0x000f22000c2e1d00 */
[----:B--2---:R-:W-:Y:S01]  /*04f0*/  FADD R5, R5, R13 ;  /* 0x0000000d05057221 */ /* 0x004fe20000000000 */
[----:B------:R-:W-:Y:S01]  /*0500*/  FADD R4, R4, R12 ;  /* 0x0000000c04047221 */ /* 0x000fe20000000000 */
[----:B------:R-:W-:Y:S01]  /*0510*/  FADD R7, R7, R15 ;  /* 0x0000000f07077221 */ /* 0x000fe20000000000 */
[----:B------:R-:W-:Y:S01]  /*0520*/  FADD R6, R6, R14 ;  /* 0x0000000e06067221 */ /* 0x000fe20000000000 */
[----:B------:R-:W0:Y:S08]  /*0530*/  LDC.64 R12, c[0x0][0x248] ;  /* 0x00009200ff0c7b82 */ /* 0x000e300000000a00 */
[----:B------:R-:W1:Y:S01]  /*0540*/  LDC.64 R14, c[0x0][0x240] ;  /* 0x00009000ff0e7b82 */ /* 0x000e620000000a00 */
[----:B---3--:R-:W-:Y:S01]  /*0550*/  FADD R8, R8, R16 ;  /* 0x0000001008087221 */ /* 0x008fe20000000000 */
[----:B------:R-:W-:Y:S01]  /*0560*/  FADD R10, R10, R18 ;  /* 0x000000120a0a7221 */ /* 0x000fe20000000000 */
[----:B------:R-:W-:-:S02]  /*0570*/  FADD R9, R9, R17 ;  /* 0x0000001109097221 */ /* 0x000fc40000000000 */
[C---:B----4-:R-:W-:Y:S01]  /*0580*/  FADD R16, -R20.reuse, R8 ;  /* 0x0000000814107221 */ /* 0x050fe20000000100 */
[----:B------:R-:W-:-:S03]  /*0590*/  FADD R18, -R20, R4 ;  /* 0x0000000414127221 */ /* 0x000fc60000000100 */
[C---:B------:R-:W-:Y:S01]  /*05a0*/  FMUL R27, R25.reuse, R16 ;  /* 0x00000010191b7220 */ /* 0x040fe20000400000 */
[----:B------:R-:W-:Y:S01]  /*05b0*/  FMUL R20, R25, R18 ;  /* 0x0000001219147220 */ /* 0x000fe20000400000 */
[----:B------:R-:W-:Y:S01]  /*05c0*/  FADD R18, -R22, R6 ;  /* 0x0000000616127221 */ /* 0x000fe20000000100 */
[----:B0-----:R-:W-:-:S04]  /*05d0*/  IMAD.WIDE R16, R26, 0x4, R12 ;  /* 0x000000041a107825 */ /* 0x001fc800078e020c */
[C---:B------:R-:W-:Y:S01]  /*05e0*/  FADD R13, -R21.reuse, R5 ;  /* 0x00000005150d7221 */ /* 0x040fe20000000100 */
[----:B------:R-:W-:Y:S01]  /*05f0*/  FADD R12, -R22, R10 ;  /* 0x0000000a160c7221 */ /* 0x000fe20000000100 */
[----:B------:R-:W-:Y:S01]  /*0600*/  FADD R25, -R21, R9 ;  /* 0x0000000915197221 */ /* 0x000fe20000000100 */
[----:B------:R-:W-:Y:S01]  /*0610*/  FMUL R22, R3, R18 ;  /* 0x0000001203167220 */ /* 0x000fe20000400000 */
[----:B-1----:R-:W-:-:S04]  /*0620*/  IMAD.WIDE R14, R26, 0x4, R14 ;  /* 0x000000041a0e7825 */ /* 0x002fc800078e020e */
[----:B------:R-:W-:Y:S01]  /*0630*/  FADD R11, R11, R19 ;  /* 0x000000130b0b7221 */ /* 0x000fe20000000000 */
[C---:B------:R-:W-:Y:S01]  /*0640*/  FMUL R21, R24.reuse, R13 ;  /* 0x0000000d18157220 */ /* 0x040fe20000400000 */
[----:B------:R-:W-:Y:S01]  /*0650*/  FMUL R3, R3, R12 ;  /* 0x0000000c03037220 */ /* 0x000fe20000400000 */
[----:B------:R-:W2:Y:S04]  /*0660*/  LDG.E.EL.128 R16, desc[UR4][R16.64] ;  /* 0x0000000410107981 */ /* 0x000ea8000c2e1d00 */
[----:B------:R-:W2:Y:S01]  /*0670*/  LDG.E.EL.128 R12, desc[UR4][R14.64] ;  /* 0x000000040e0c7981 */ /* 0x000ea2000c2e1d00 */
[----:B------:R-:W-:Y:S01]  /*0680*/  FMUL R25, R24, R25 ;  /* 0x0000001918197220 */ /* 0x000fe20000400000 */
[----:B------:R-:W-:Y:S02]  /*0690*/  IMAD.WIDE R30, R0, 0x4, R30 ;  /* 0x00000004001e7825 */ /* 0x000fe400078e021e */
[----:B------:R-:W-:Y:S04]  /*06a0*/  STG.E.128 desc[UR4][R28.64], R8 ;  /* 0x000000081c007986 */ /* 0x000fe8000c101d04 */
[----:B------:R-:W-:Y:S01]  /*06b0*/  STG.E.128 desc[UR4][R28.64+0x800], R4 ;  /* 0x000800041c007986 */ /* 0x000fe2000c101d04 */
[C-C-:B--2---:R-:W-:Y:S01]  /*06c0*/  FFMA R24, R12.reuse, R27, R16.reuse ;  /* 0x0000001b0c187223 */ /* 0x144fe20000000010 */
[C---:B------:R-:W-:Y:S01]  /*06d0*/  FADD R27, -R23.reuse, R11 ;  /* 0x0000000b171b7221 */ /* 0x040fe20000000100 */
[----:B------:R-:W-:Y:S01]  /*06e0*/  FADD R23, -R23, R7 ;  /* 0x0000000717177221 */ /* 0x000fe20000000100 */
[----:B------:R-:W-:-:S02]  /*06f0*/  FFMA R20, R12, R20, R16 ;  /* 0x000000140c147223 */ /* 0x000fc40000000010 */
[C---:B------:R-:W-:Y:S01]  /*0700*/  FMUL R12, R2.reuse, R27 ;  /* 0x0000001b020c7220 */ /* 0x040fe20000400000 */
[----:B------:R-:W-:-:S04]  /*0710*/  FMUL R2, R2, R23 ;  /* 0x0000001702027220 */ /* 0x000fc80000400000 */
[----:B------:R-:W-:-:S05]  /*0720*/  FFMA R23, R15, R2, R19 ;  /* 0x000000020f177223 */ /* 0x000fca0000000013 */
[----:B------:R-:W-:Y:S01]  /*0730*/  FSETP.GT.AND P6, PT, R23, RZ, PT ;  /* 0x000000ff1700720b */ /* 0x000fe20003fc4000 */
[----:B------:R-:W-:Y:S01]  /*0740*/  FFMA R27, R15, R12, R19 ;  /* 0x0000000c0f1b7223 */ /* 0x000fe20000000013 */
[C-C-:B------:R-:W-:Y:S01]  /*0750*/  FFMA R22, R14.reuse, R22, R18.reuse ;  /* 0x000000160e167223 */ /* 0x140fe20000000012 */
[C-C-:B------:R-:W-:Y:S01]  /*0760*/  FFMA R21, R13.reuse, R21, R17.reuse ;  /* 0x000000150d157223 */ /* 0x140fe20000000011 */
[----:B------:R-:W-:Y:S01]  /*0770*/  FFMA R26, R14, R3, R18 ;  /* 0x000000030e1a7223 */ /* 0x000fe20000000012 */
[----:B------:R-:W-:Y:S01]  /*0780*/  FFMA R25, R13, R25, R17 ;  /* 0x000000190d197223 */ /* 0x000fe20000000011 */
[----:B------:R-:W-:Y:S02]  /*0790*/  FSETP.GT.AND P3, PT, R27, RZ, PT ;  /* 0x000000ff1b00720b */ /* 0x000fe40003f64000 */
[----:B------:R-:W-:Y:S02]  /*07a0*/  FSETP.GT.AND P5, PT, R22, RZ, PT ;  /* 0x000000ff1600720b */ /* 0x000fe40003fa4000 */
[----:B------:R-:W-:-:S02]  /*07b0*/  FSETP.GT.AND P4, PT, R21, RZ, PT ;  /* 0x000000ff1500720b */ /* 0x000fc40003f84000 */
[----:B------:R-:W-:Y:S01]  /*07c0*/  FSETP.GT.AND P2, PT, R26, RZ, PT ;  /* 0x000000ff1a00720b */ /* 0x000fe20003f44000 */
[----:B------:R-:W-:Y:S01]  /*07d0*/  @!P6 FMUL R23, R23, 0.10000000149011611938 ;  /* 0x3dcccccd1717e820 */ /* 0x000fe20000400000 */
[----:B------:R-:W-:Y:S02]  /*07e0*/  FSETP.GT.AND P1, PT, R25, RZ, PT ;  /* 0x000000ff1900720b */ /* 0x000fe40003f24000 */
[----:B------:R-:W-:Y:S02]  /*07f0*/  FSETP.GT.AND P0, PT, R24, RZ, PT ;  /* 0x000000ff1800720b */ /* 0x000fe40003f04000 */
[----:B------:R-:W-:Y:S01]  /*0800*/  FSETP.GT.AND P6, PT, R20, RZ, PT ;  /* 0x000000ff1400720b */ /* 0x000fe20003fc4000 */
[----:B------:R-:W-:Y:S02]  /*0810*/  @!P3 FMUL R27, R27, 0.10000000149011611938 ;  /* 0x3dcccccd1b1bb820 */ /* 0x000fe40000400000 */
[----:B------:R-:W-:Y:S02]  /*0820*/  @!P5 FMUL R22, R22, 0.10000000149011611938 ;  /* 0x3dcccccd1616d820 */ /* 0x000fe40000400000 */
[----:B------:R-:W-:-:S02]  /*0830*/  @!P4 FMUL R21, R21, 0.10000000149011611938 ;  /* 0x3dcccccd1515c820 */ /* 0x000fc40000400000 */
[----:B------:R-:W-:Y:S02]  /*0840*/  @!P2 FMUL R26, R26, 0.10000000149011611938 ;  /* 0x3dcccccd1a1aa820 */ /* 0x000fe40000400000 */
[----:B------:R-:W-:Y:S02]  /*0850*/  @!P1 FMUL R25, R25, 0.10000000149011611938 ;  /* 0x3dcccccd19199820 */ /* 0x000fe40000400000 */
[----:B------:R-:W-:Y:S02]  /*0860*/  @!P0 FMUL R24, R24, 0.10000000149011611938 ;  /* 0x3dcccccd18188820 */ /* 0x000fe40000400000 */
[----:B------:R-:W-:-:S03]  /*0870*/  @!P6 FMUL R20, R20, 0.10000000149011611938 ;  /* 0x3dcccccd1414e820 */ /* 0x000fc60000400000 */
[----:B------:R-:W-:Y:S04]  /*0880*/  STG.E.128 desc[UR4][R30.64], R24 ;  /* 0x000000181e007986 */ /* 0x000fe8000c101d04 */
[----:B------:R-:W-:Y:S01]  /*0890*/  STG.E.128 desc[UR4][R30.64+0x800], R20 ;  /* 0x000800141e007986 */ /* 0x000fe2000c101d04 */
[----:B------:R-:W-:Y:S05]  /*08a0*/  EXIT ;  /* 0x000000000000794d */ /* 0x000fea0003800000 */
.L_x_0:
[----:B------:R-:W-:-:S00]  /*08b0*/  BRA `(.L_x_0) ;  /* 0xfffffffc00fc7947 */ /* 0x000fc0000383ffff */
[----:B------:R-:W-:-:S00]  /*08c0*/  NOP ;  /* 0x0000000000007918 */ /* 0x000fc00000000000 */
        /* <DEDUP_REMOVED lines=11> */
.L_x_1:


//--------------------- .nv.global.init           --------------------------
	.section	.nv.global.init,"aw",@progbits
.nv.global.init:
	.type		_$_str,@object
	.size		_$_str,(_$_str_$_2 - _$_str)
_$_str:
        /*0000*/ 	.byte	0x5f, 0x5f, 0x43, 0x55, 0x44, 0x41, 0x5f, 0x46, 0x54, 0x5a, 0x00
	.type		_$_str_$_2,@object
	.size		_$_str_$_2,(.L_1 - _$_str_$_2)
_$_str_$_2:
        /*000b*/ 	.byte	0x5f, 0x5f, 0x43, 0x55, 0x44, 0x41, 0x5f, 0x50, 0x52, 0x45, 0x43, 0x5f, 0x53, 0x51, 0x52, 0x54
        /*001b*/ 	.byte	0x00
.L_1:


//--------------------- .nv.constant0.triton_poi_fused__native_batch_norm_legit_no_training_add_convolution_leaky_relu_21 --------------------------
	.section	.nv.constant0.triton_poi_fused__native_batch_norm_legit_no_training_add_convolution_leaky_relu_21,"a",@progbits
	.sectionflags	@""
	.align	4
.nv.constant0.triton_poi_fused__native_batch_norm_legit_no_training_add_convolution_leaky_relu_21:
	.zero		596
